	.headerflags	@"EF_CUDA_TEXMODE_UNIFIED EF_CUDA_64BIT_ADDRESS EF_CUDA_ACCELERATORS EF_CUDA_SM90 EF_CUDA_VIRTUAL_SM(EF_CUDA_SM90)"
	.elftype	@"ET_EXEC"


//--------------------- .nv.info                  --------------------------
	.section	.nv.info,"",@"SHT_CUDA_INFO"
	.align	4


	//----- nvinfo : EIATTR_REGCOUNT
	.align		4
        /*0000*/ 	.byte	0x04, 0x2f
        /*0002*/ 	.short	(.L_1 - .L_0)
	.align		4
.L_0:
        /*0004*/ 	.word	index@(triton_red_fused_all_lt_0)
        /*0008*/ 	.word	0x00000018


	//----- nvinfo : EIATTR_MIN_STACK_SIZE
	.align		4
.L_1:
        /*000c*/ 	.byte	0x04, 0x12
        /*000e*/ 	.short	(.L_3 - .L_2)
	.align		4
.L_2:
        /*0010*/ 	.word	index@(triton_red_fused_all_lt_0)
        /*0014*/ 	.word	0x00000000


	//----- nvinfo : EIATTR_FRAME_SIZE
	.align		4
.L_3:
        /*0018*/ 	.byte	0x04, 0x11
        /*001a*/ 	.short	(.L_5 - .L_4)
	.align		4
.L_4:
        /*001c*/ 	.word	index@(triton_red_fused_all_lt_0)
        /*0020*/ 	.word	0x00000000


	//----- nvinfo : EIATTR_MIN_STACK_SIZE
	.align		4
.L_5:
        /*0024*/ 	.byte	0x04, 0x12
        /*0026*/ 	.short	(.L_7 - .L_6)
	.align		4
.L_6:
        /*0028*/ 	.word	index@(triton_red_fused_all_lt_0)
        /*002c*/ 	.word	0x00000000
.L_7:


//--------------------- .nv.info.triton_red_fused_all_lt_0 --------------------------
	.section	.nv.info.triton_red_fused_all_lt_0,"",@"SHT_CUDA_INFO"
	.sectionflags	@""
	.align	4


	//----- nvinfo : EIATTR_CUDA_API_VERSION
	.align		4
        /*0000*/ 	.byte	0x04, 0x37
        /*0002*/ 	.short	(.L_9 - .L_8)
.L_8:
        /*0004*/ 	.word	0x0000007c


	//----- nvinfo : EIATTR_KPARAM_INFO
	.align		4
.L_9:
        /*0008*/ 	.byte	0x04, 0x17
        /*000a*/ 	.short	(.L_11 - .L_10)
.L_10:
        /*000c*/ 	.word	0x00000000
        /*0010*/ 	.short	0x0003
        /*0012*/ 	.short	0x0014
        /*0014*/ 	.byte	0x00, 0xf0, 0x11, 0x00


	//----- nvinfo : EIATTR_KPARAM_INFO
	.align		4
.L_11:
        /*0018*/ 	.byte	0x04, 0x17
        /*001a*/ 	.short	(.L_13 - .L_12)
.L_12:
        /*001c*/ 	.word	0x00000000
        /*0020*/ 	.short	0x0002
        /*0022*/ 	.short	0x0010
        /*0024*/ 	.byte	0x00, 0xf0, 0x11, 0x00


	//----- nvinfo : EIATTR_KPARAM_INFO
	.align		4
.L_13:
        /*0028*/ 	.byte	0x04, 0x17
        /*002a*/ 	.short	(.L_15 - .L_14)
.L_14:
        /*002c*/ 	.word	0x00000000
        /*0030*/ 	.short	0x0001
        /*0032*/ 	.short	0x0008
        /*0034*/ 	.byte	0x00, 0xf4, 0x21, 0x00


	//----- nvinfo : EIATTR_KPARAM_INFO
	.align		4
.L_15:
        /*0038*/ 	.byte	0x04, 0x17
        /*003a*/ 	.short	(.L_17 - .L_16)
.L_16:
        /*003c*/ 	.word	0x00000000
        /*0040*/ 	.short	0x0000
        /*0042*/ 	.short	0x0000
        /*0044*/ 	.byte	0x00, 0xf4, 0x21, 0x00


	//----- nvinfo : EIATTR_SPARSE_MMA_MASK
	.align		4
.L_17:
        /*0048*/ 	.byte	0x03, 0x50
        /*004a*/ 	.short	0x0000


	//----- nvinfo : EIATTR_MAXREG_COUNT
	.align		4
        /*004c*/ 	.byte	0x03, 0x1b
        /*004e*/ 	.short	0x0080


	//----- nvinfo : EIATTR_COOP_GROUP_MASK_REGIDS
	.align		4
        /*0050*/ 	.byte	0x04, 0x29
        /*0052*/ 	.short	(.L_19 - .L_18)


	//   ....[0]....
.L_18:
        /*0054*/ 	.word	0xffffffff


	//   ....[1]....
        /*0058*/ 	.word	0xffffffff


	//   ....[2]....
        /*005c*/ 	.word	0xffffffff


	//   ....[3]....
        /*0060*/ 	.word	0xffffffff


	//   ....[4]....
        /*0064*/ 	.word	0xffffffff


	//----- nvinfo : EIATTR_COOP_GROUP_INSTR_OFFSETS
	.align		4
.L_19:
        /*0068*/ 	.byte	0x04, 0x28
        /*006a*/ 	.short	(.L_21 - .L_20)


	//   ....[0]....
.L_20:
        /*006c*/ 	.word	0x000005d0


	//   ....[1]....
        /*0070*/ 	.word	0x000006a0


	//   ....[2]....
        /*0074*/ 	.word	0x000006d0


	//   ....[3]....
        /*0078*/ 	.word	0x00000700


	//   ....[4]....
        /*007c*/ 	.word	0x00000730


	//----- nvinfo : EIATTR_EXIT_INSTR_OFFSETS
	.align		4
.L_21:
        /*0080*/ 	.byte	0x04, 0x1c
        /*0082*/ 	.short	(.L_23 - .L_22)


	//   ....[0]....
.L_22:
        /*0084*/ 	.word	0x00000830


	//   ....[1]....
        /*0088*/ 	.word	0x000008a0


	//----- nvinfo : EIATTR_REQNTID
	.align		4
.L_23:
        /*008c*/ 	.byte	0x04, 0x10
        /*008e*/ 	.short	(.L_25 - .L_24)
.L_24:
        /*0090*/ 	.word	0x00000200
        /*0094*/ 	.word	0x00000001
        /*0098*/ 	.word	0x00000001


	//----- nvinfo : EIATTR_CBANK_PARAM_SIZE
	.align		4
.L_25:
        /*009c*/ 	.byte	0x03, 0x19
        /*009e*/ 	.short	0x0018


	//----- nvinfo : EIATTR_PARAM_CBANK
	.align		4
        /*00a0*/ 	.byte	0x04, 0x0a
        /*00a2*/ 	.short	(.L_27 - .L_26)
	.align		4
.L_26:
        /*00a4*/ 	.word	index@(.nv.constant0.triton_red_fused_all_lt_0)
        /*00a8*/ 	.short	0x0210
        /*00aa*/ 	.short	0x0018


	//----- nvinfo : EIATTR_SW_WAR
	.align		4
.L_27:
        /*00ac*/ 	.byte	0x04, 0x36
        /*00ae*/ 	.short	(.L_29 - .L_28)
.L_28:
        /*00b0*/ 	.word	0x00000008
.L_29:


//--------------------- .nv.callgraph             --------------------------
	.section	.nv.callgraph,"",@"SHT_CUDA_CALLGRAPH"
	.align	4
	.sectionentsize	8
	.align		4
        /*0000*/ 	.word	0x00000000
	.align		4
        /*0004*/ 	.word	0xffffffff
	.align		4
        /*0008*/ 	.word	0x00000000
	.align		4
        /*000c*/ 	.word	0xfffffffe
	.align		4
        /*0010*/ 	.word	0x00000000
	.align		4
        /*0014*/ 	.word	0xfffffffd
	.align		4
        /*0018*/ 	.word	0x00000000
	.align		4
        /*001c*/ 	.word	0xfffffffc


//--------------------- .text.triton_red_fused_all_lt_0 --------------------------
	.section	.text.triton_red_fused_all_lt_0,"ax",@progbits
	.sectionflags	@"SHF_BARRIERS=1"
	.align	128
        .global         triton_red_fused_all_lt_0
        .type           triton_red_fused_all_lt_0,@function
        .size           triton_red_fused_all_lt_0,(.L_x_1 - triton_red_fused_all_lt_0)
        .other          triton_red_fused_all_lt_0,@"STO_CUDA_ENTRY STV_DEFAULT"
triton_red_fused_all_lt_0:
.text.triton_red_fused_all_lt_0:
[----:B------:R-:W0:Y:S02]  /*0000*/  LDC R1, c[0x0][0x28] ;  /* 0x00000a00ff017b82 */ /* 0x000e240000000800 */
[----:B------:R-:W1:Y:S01]  /*0010*/  S2R R2, SR_TID.X ;  /* 0x0000000000027919 */ /* 0x000e620000002100 */
[----:B------:R-:W2:Y:S01]  /*0020*/  LDC.64 R20, c[0x0][0x210] ;  /* 0x00008400ff147b82 */ /* 0x000ea20000000a00 */
[----:B------:R-:W-:Y:S02]  /*0030*/  CS2R R6, SRZ ;  /* 0x0000000000067805 */ /* 0x000fe4000001ff00 */
[----:B------:R-:W-:Y:S01]  /*0040*/  CS2R R8, SRZ ;  /* 0x0000000000087805 */ /* 0x000fe2000001ff00 */
[----:B------:R-:W3:Y:S01]  /*0050*/  S2R R0, SR_CTAID.X ;  /* 0x0000000000007919 */ /* 0x000ee20000002500 */
[----:B------:R-:W-:Y:S01]  /*0060*/  CS2R R10, SRZ ;  /* 0x00000000000a7805 */ /* 0x000fe2000001ff00 */
[----:B------:R-:W-:Y:S01]  /*0070*/  ULDC.64 UR6, c[0x0][0x208] ;  /* 0x0000820000067ab9 */ /* 0x000fe20000000a00 */
[----:B-1----:R-:W-:Y:S01]  /*0080*/  IMAD.SHL.U32 R4, R2, 0x4, RZ ;  /* 0x0000000402047824 */ /* 0x002fe200078e00ff */
[----:B---3--:R-:W-:-:S04]  /*0090*/  ISETP.GE.AND P0, PT, R0, 0x6, PT ;  /* 0x000000060000780c */ /* 0x008fc80003f06270 */
[----:B------:R-:W-:-:S05]  /*00a0*/  LOP3.LUT R5, R4, 0x7fc, RZ, 0xc0, !PT ;  /* 0x000007fc04057812 */ /* 0x000fca00078ec0ff */
[----:B------:R-:W-:-:S04]  /*00b0*/  IMAD R5, R0, 0x2000, R5 ;  /* 0x0000200000057824 */ /* 0x000fc800078e0205 */
[----:B--2---:R-:W-:Y:S01]  /*00c0*/  IMAD.WIDE R20, R5, 0x4, R20 ;  /* 0x0000000405147825 */ /* 0x004fe200078e0214 */
[----:B------:R-:W-:Y:S02]  /*00d0*/  CS2R R4, SRZ ;  /* 0x0000000000047805 */ /* 0x000fe4000001ff00 */
[----:B------:R-:W-:Y:S02]  /*00e0*/  CS2R R12, SRZ ;  /* 0x00000000000c7805 */ /* 0x000fe4000001ff00 */
[----:B------:R-:W-:Y:S01]  /*00f0*/  CS2R R14, SRZ ;  /* 0x00000000000e7805 */ /* 0x000fe2000001ff00 */
[----:B------:R-:W2:Y:S04]  /*0100*/  @!P0 LDG.E.EF.128 R8, desc[UR6][R20.64+0x2000] ;  /* 0x0020000614088981 */ /* 0x000ea8000c0e1d00 */
[----:B------:R-:W3:Y:S01]  /*0110*/  @!P0 LDG.E.EF.128 R4, desc[UR6][R20.64] ;  /* 0x0000000614048981 */ /* 0x000ee2000c0e1d00 */
[----:B------:R-:W-:-:S02]  /*0120*/  CS2R R16, SRZ ;  /* 0x0000000000107805 */ /* 0x000fc4000001ff00 */
[----:B------:R-:W-:Y:S01]  /*0130*/  CS2R R18, SRZ ;  /* 0x0000000000127805 */ /* 0x000fe2000001ff00 */
[----:B------:R-:W4:Y:S05]  /*0140*/  @!P0 LDG.E.EF.128 R12, desc[UR6][R20.64+0x4000] ;  /* 0x00400006140c8981 */ /* 0x000f2a000c0e1d00 */
[----:B------:R-:W5:Y:S01]  /*0150*/  @!P0 LDG.E.EF.128 R16, desc[UR6][R20.64+0x6000] ;  /* 0x0060000614108981 */ /* 0x000f62000c0e1d00 */
[----:B------:R-:W1:Y:S01]  /*0160*/  S2UR UR5, SR_CgaCtaId ;  /* 0x00000000000579c3 */ /* 0x000e620000008800 */
[----:B--2---:R-:W-:Y:S02]  /*0170*/  SEL R9, R9, RZ, !P0 ;  /* 0x000000ff09097207 */ /* 0x004fe40004000000 */
[----:B---3--:R-:W-:-:S02]  /*0180*/  SEL R5, R5, RZ, !P0 ;  /* 0x000000ff05057207 */ /* 0x008fc40004000000 */
[----:B------:R-:W-:Y:S02]  /*0190*/  SEL R4, R4, RZ, !P0 ;  /* 0x000000ff04047207 */ /* 0x000fe40004000000 */
[----:B------:R-:W-:Y:S02]  /*01a0*/  SEL R6, R6, RZ, !P0 ;  /* 0x000000ff06067207 */ /* 0x000fe40004000000 */
[----:B------:R-:W-:Y:S02]  /*01b0*/  FSETP.GEU.AND P6, PT, R5, RZ, PT ;  /* 0x000000ff0500720b */ /* 0x000fe40003fce000 */
[----:B------:R-:W-:Y:S02]  /*01c0*/  SEL R8, R8, RZ, !P0 ;  /* 0x000000ff08087207 */ /* 0x000fe40004000000 */
[----:B------:R-:W-:Y:S02]  /*01d0*/  FSETP.GEU.AND P1, PT, R4, RZ, PT ;  /* 0x000000ff0400720b */ /* 0x000fe40003f2e000 */
[----:B------:R-:W-:-:S02]  /*01e0*/  SEL R10, R10, RZ, !P0 ;  /* 0x000000ff0a0a7207 */ /* 0x000fc40004000000 */
[----:B------:R-:W-:Y:S02]  /*01f0*/  SEL R7, R7, RZ, !P0 ;  /* 0x000000ff07077207 */ /* 0x000fe40004000000 */
[----:B------:R-:W-:Y:S02]  /*0200*/  SEL R11, R11, RZ, !P0 ;  /* 0x000000ff0b0b7207 */ /* 0x000fe40004000000 */
[----:B------:R-:W-:Y:S02]  /*0210*/  FSETP.GEU.AND P4, PT, R9, RZ, PT ;  /* 0x000000ff0900720b */ /* 0x000fe40003f8e000 */
[----:B------:R-:W-:Y:S02]  /*0220*/  FSETP.GEU.AND P2, PT, R6, RZ, PT ;  /* 0x000000ff0600720b */ /* 0x000fe40003f4e000 */
[----:B------:R-:W-:Y:S02]  /*0230*/  FSETP.GEU.AND P5, PT, R8, RZ, PT ;  /* 0x000000ff0800720b */ /* 0x000fe40003fae000 */
[----:B------:R-:W-:-:S02]  /*0240*/  SEL R4, RZ, 0x1, !P6 ;  /* 0x00000001ff047807 */ /* 0x000fc40007000000 */
[----:B------:R-:W-:Y:S02]  /*0250*/  FSETP.GEU.AND P6, PT, R10, RZ, PT ;  /* 0x000000ff0a00720b */ /* 0x000fe40003fce000 */
[----:B------:R-:W-:Y:S02]  /*0260*/  SEL R6, RZ, 0x1, !P1 ;  /* 0x00000001ff067807 */ /* 0x000fe40004800000 */
[----:B------:R-:W-:Y:S02]  /*0270*/  FSETP.GEU.AND P3, PT, R7, RZ, PT ;  /* 0x000000ff0700720b */ /* 0x000fe40003f6e000 */
[----:B------:R-:W-:Y:S02]  /*0280*/  FSETP.GEU.AND P1, PT, R11, RZ, PT ;  /* 0x000000ff0b00720b */ /* 0x000fe40003f2e000 */
[----:B------:R-:W-:Y:S02]  /*0290*/  SEL R5, RZ, 0x1fffe, !P4 ;  /* 0x0001fffeff057807 */ /* 0x000fe40006000000 */
[----:B----4-:R-:W-:-:S02]  /*02a0*/  SEL R12, R12, RZ, !P0 ;  /* 0x000000ff0c0c7207 */ /* 0x010fc40004000000 */
[----:B------:R-:W-:Y:S02]  /*02b0*/  SEL R7, RZ, 0x1fffe, !P5 ;  /* 0x0001fffeff077807 */ /* 0x000fe40006800000 */
[----:B------:R-:W-:Y:S02]  /*02c0*/  SEL R8, RZ, 0x1, !P2 ;  /* 0x00000001ff087807 */ /* 0x000fe40005000000 */
[----:B------:R-:W-:Y:S02]  /*02d0*/  SEL R9, RZ, 0x1fffe, !P6 ;  /* 0x0001fffeff097807 */ /* 0x000fe40007000000 */
[----:B------:R-:W-:Y:S02]  /*02e0*/  SEL R10, RZ, 0x1, !P3 ;  /* 0x00000001ff0a7807 */ /* 0x000fe40005800000 */
[----:B------:R-:W-:Y:S01]  /*02f0*/  SEL R11, RZ, 0x1fffe, !P1 ;  /* 0x0001fffeff0b7807 */ /* 0x000fe20004800000 */
[----:B------:R-:W-:Y:S01]  /*0300*/  IMAD.IADD R4, R4, 0x1, R5 ;  /* 0x0000000104047824 */ /* 0x000fe200078e0205 */
[----:B------:R-:W-:Y:S01]  /*0310*/  FSETP.GEU.AND P6, PT, R12, RZ, PT ;  /* 0x000000ff0c00720b */ /* 0x000fe20003fce000 */
[----:B------:R-:W-:Y:S01]  /*0320*/  IMAD.IADD R5, R6, 0x1, R7 ;  /* 0x0000000106057824 */ /* 0x000fe200078e0207 */
[----:B------:R-:W-:-:S02]  /*0330*/  SEL R15, R15, RZ, !P0 ;  /* 0x000000ff0f0f7207 */ /* 0x000fc40004000000 */
[----:B-----5:R-:W-:Y:S02]  /*0340*/  SEL R16, R16, RZ, !P0 ;  /* 0x000000ff10107207 */ /* 0x020fe40004000000 */
[----:B------:R-:W-:Y:S01]  /*0350*/  SEL R19, R19, RZ, !P0 ;  /* 0x000000ff13137207 */ /* 0x000fe20004000000 */
[----:B------:R-:W-:Y:S01]  /*0360*/  IMAD.IADD R6, R8, 0x1, R9 ;  /* 0x0000000108067824 */ /* 0x000fe200078e0209 */
[----:B------:R-:W-:Y:S01]  /*0370*/  SEL R13, R13, RZ, !P0 ;  /* 0x000000ff0d0d7207 */ /* 0x000fe20004000000 */
[----:B------:R-:W-:Y:S01]  /*0380*/  IMAD.IADD R7, R10, 0x1, R11 ;  /* 0x000000010a077824 */ /* 0x000fe200078e020b */
[----:B------:R-:W-:Y:S02]  /*0390*/  SEL R8, RZ, 0x4, !P6 ;  /* 0x00000004ff087807 */ /* 0x000fe40007000000 */
[----:B------:R-:W-:Y:S02]  /*03a0*/  SEL R14, R14, RZ, !P0 ;  /* 0x000000ff0e0e7207 */ /* 0x000fe40004000000 */
[----:B------:R-:W-:-:S02]  /*03b0*/  FSETP.GEU.AND P4, PT, R15, RZ, PT ;  /* 0x000000ff0f00720b */ /* 0x000fc40003f8e000 */
[----:B------:R-:W-:Y:S02]  /*03c0*/  SEL R18, R18, RZ, !P0 ;  /* 0x000000ff12127207 */ /* 0x000fe40004000000 */
[----:B------:R-:W-:Y:S02]  /*03d0*/  FSETP.GEU.AND P3, PT, R16, RZ, PT ;  /* 0x000000ff1000720b */ /* 0x000fe40003f6e000 */
[----:B------:R-:W-:Y:S02]  /*03e0*/  FSETP.GEU.AND P6, PT, R19, RZ, PT ;  /* 0x000000ff1300720b */ /* 0x000fe40003fce000 */
[----:B------:R-:W-:Y:S02]  /*03f0*/  FSETP.GEU.AND P1, PT, R13, RZ, PT ;  /* 0x000000ff0d00720b */ /* 0x000fe40003f2e000 */
[----:B------:R-:W-:Y:S02]  /*0400*/  FSETP.GEU.AND P5, PT, R14, RZ, PT ;  /* 0x000000ff0e00720b */ /* 0x000fe40003fae000 */
[----:B------:R-:W-:-:S02]  /*0410*/  FSETP.GEU.AND P2, PT, R18, RZ, PT ;  /* 0x000000ff1200720b */ /* 0x000fc40003f4e000 */
[----:B------:R-:W-:Y:S02]  /*0420*/  SEL R12, RZ, 0x4, !P4 ;  /* 0x00000004ff0c7807 */ /* 0x000fe40006000000 */
[----:B------:R-:W-:Y:S02]  /*0430*/  SEL R9, RZ, 0x7fff8, !P3 ;  /* 0x0007fff8ff097807 */ /* 0x000fe40005800000 */
[----:B------:R-:W-:Y:S02]  /*0440*/  SEL R13, RZ, 0x7fff8, !P6 ;  /* 0x0007fff8ff0d7807 */ /* 0x000fe40007000000 */
[----:B------:R-:W-:Y:S02]  /*0450*/  LOP3.LUT R5, R5, 0x3, RZ, 0xc0, !PT ;  /* 0x0000000305057812 */ /* 0x000fe400078ec0ff */
[----:B------:R-:W-:Y:S02]  /*0460*/  LOP3.LUT R7, R7, 0x3, RZ, 0xc0, !PT ;  /* 0x0000000307077812 */ /* 0x000fe400078ec0ff */
[----:B------:R-:W-:-:S02]  /*0470*/  SEL R17, R17, RZ, !P0 ;  /* 0x000000ff11117207 */ /* 0x000fc40004000000 */
[----:B------:R-:W-:Y:S02]  /*0480*/  SEL R10, RZ, 0x4, !P5 ;  /* 0x00000004ff0a7807 */ /* 0x000fe40006800000 */
[----:B------:R-:W-:Y:S02]  /*0490*/  SEL R11, RZ, 0x7fff8, !P2 ;  /* 0x0007fff8ff0b7807 */ /* 0x000fe40005000000 */
[----:B------:R-:W-:Y:S02]  /*04a0*/  LOP3.LUT R6, R6, 0x3, RZ, 0xc0, !PT ;  /* 0x0000000306067812 */ /* 0x000fe400078ec0ff */
[----:B------:R-:W-:Y:S02]  /*04b0*/  IADD3 R8, R5, R9, R8 ;  /* 0x0000000905087210 */ /* 0x000fe40007ffe008 */
[----:B------:R-:W-:Y:S02]  /*04c0*/  IADD3 R7, R7, R13, R12 ;  /* 0x0000000d07077210 */ /* 0x000fe40007ffe00c */
[----:B------:R-:W-:Y:S01]  /*04d0*/  FSETP.GEU.AND P2, PT, R17, RZ, PT ;  /* 0x000000ff1100720b */ /* 0x000fe20003f4e000 */
[----:B------:R-:W-:Y:S01]  /*04e0*/  IMAD.SHL.U32 R8, R8, 0x100, RZ ;  /* 0x0000010008087824 */ /* 0x000fe200078e00ff */
[----:B------:R-:W-:-:S02]  /*04f0*/  IADD3 R10, R6, R11, R10 ;  /* 0x0000000b060a7210 */ /* 0x000fc40007ffe00a */
[----:B------:R-:W-:Y:S02]  /*0500*/  LOP3.LUT R7, R7, 0xf, RZ, 0xc0, !PT ;  /* 0x0000000f07077812 */ /* 0x000fe400078ec0ff */
[----:B------:R-:W-:Y:S02]  /*0510*/  SEL R5, RZ, 0x4, !P1 ;  /* 0x00000004ff057807 */ /* 0x000fe40004800000 */
[----:B------:R-:W-:Y:S02]  /*0520*/  SEL R6, RZ, 0x7fff8, !P2 ;  /* 0x0007fff8ff067807 */ /* 0x000fe40005000000 */
[----:B------:R-:W-:Y:S01]  /*0530*/  LOP3.LUT R4, R4, 0x3, RZ, 0xc0, !PT ;  /* 0x0000000304047812 */ /* 0x000fe200078ec0ff */
[----:B------:R-:W-:-:S03]  /*0540*/  IMAD R7, R10, 0x10, R7 ;  /* 0x000000100a077824 */ /* 0x000fc600078e0207 */
[----:B------:R-:W-:Y:S02]  /*0550*/  IADD3 R4, R4, R6, R5 ;  /* 0x0000000604047210 */ /* 0x000fe40007ffe005 */
[----:B------:R-:W-:Y:S02]  /*0560*/  LOP3.LUT R5, R8, 0xf00, RZ, 0xe2, !PT ;  /* 0x00000f0008057812 */ /* 0x000fe400078ee2ff */
[----:B------:R-:W-:-:S03]  /*0570*/  LOP3.LUT R7, R7, 0xff, RZ, 0xc0, !PT ;  /* 0x000000ff07077812 */ /* 0x000fc600078ec0ff */
[----:B------:R-:W-:-:S04]  /*0580*/  IMAD R4, R4, 0x1000, R5 ;  /* 0x0000100004047824 */ /* 0x000fc800078e0205 */
[----:B------:R-:W-:-:S05]  /*0590*/  IMAD.IADD R4, R4, 0x1, R7 ;  /* 0x0000000104047824 */ /* 0x000fca00078e0207 */
[----:B------:R-:W-:-:S04]  /*05a0*/  PRMT R4, R4, 0x9910, RZ ;  /* 0x0000991004047816 */ /* 0x000fc800000000ff */
[----:B------:R-:W-:-:S04]  /*05b0*/  ISETP.NE.AND P0, PT, R4, RZ, !P0 ;  /* 0x000000ff0400720c */ /* 0x000fc80004705270 */
[----:B------:R-:W-:-:S04]  /*05c0*/  SEL R4, RZ, 0x1, !P0 ;  /* 0x00000001ff047807 */ /* 0x000fc80004000000 */
[----:B------:R-:W2:Y:S01]  /*05d0*/  REDUX.OR UR4, R4 ;  /* 0x00000000040473c4 */ /* 0x000ea20000004000 */
[----:B------:R-:W-:Y:S02]  /*05e0*/  LOP3.LUT P0, RZ, R2, 0x1f, RZ, 0xc0, !PT ;  /* 0x0000001f02ff7812 */ /* 0x000fe4000780c0ff */
[----:B------:R-:W-:Y:S01]  /*05f0*/  SHF.R.U32.HI R6, RZ, 0x5, R2 ;  /* 0x00000005ff067819 */ /* 0x000fe20000011602 */
[----:B--2---:R-:W-:Y:S01]  /*0600*/  IMAD.U32 R5, RZ, RZ, UR4 ;  /* 0x00000004ff057e24 */ /* 0x004fe2000f8e00ff */
[----:B------:R-:W-:Y:S02]  /*0610*/  UMOV UR4, 0x400 ;  /* 0x0000040000047882 */ /* 0x000fe40000000000 */
[----:B-1----:R-:W-:Y:S02]  /*0620*/  UPRMT UR4, UR5, 0x654, UR4 ;  /* 0x0000065405047896 */ /* 0x002fe40008000004 */
[----:B------:R-:W-:Y:S02]  /*0630*/  PRMT R8, R5, 0x8880, RZ ;  /* 0x0000888005087816 */ /* 0x000fe400000000ff */
[----:B------:R-:W-:-:S02]  /*0640*/  SGXT.U32 R5, R6, 0x4 ;  /* 0x000000040605781a */ /* 0x000fc40000000000 */
[----:B------:R-:W-:-:S05]  /*0650*/  PRMT R8, R8, 0x7710, RZ ;  /* 0x0000771008087816 */ /* 0x000fca00000000ff */
[----:B------:R-:W-:Y:S01]  /*0660*/  @!P0 STS.U8 [R5+UR4], R8 ;  /* 0x0000000805008988 */ /* 0x000fe20008000004 */
[----:B------:R-:W-:Y:S01]  /*0670*/  BAR.SYNC.DEFER_BLOCKING 0x0 ;  /* 0x0000000000007b1d */ /* 0x000fe20000010000 */
[----:B------:R-:W-:-:S13]  /*0680*/  ISETP.GE.AND P1, PT, R2, 0x10, PT ;  /* 0x000000100200780c */ /* 0x000fda0003f26270 */
[----:B------:R-:W1:Y:S04]  /*0690*/  @!P1 LDS.U8 R3, [R2+UR4] ;  /* 0x0000000402039984 */ /* 0x000e680008000000 */
[----:B-1----:R-:W1:Y:S02]  /*06a0*/  SHFL.BFLY PT, R4, R3, 0x8, 0x1f ;  /* 0x0d001f0003047f89 */ /* 0x002e6400000e0000 */
[----:B-1----:R-:W-:-:S04]  /*06b0*/  LOP3.LUT R4, R3, R4, RZ, 0xfc, !PT ;  /* 0x0000000403047212 */ /* 0x002fc800078efcff */
[----:B------:R-:W-:-:S05]  /*06c0*/  LOP3.LUT R6, R4, 0xff, RZ, 0xc0, !PT ;  /* 0x000000ff04067812 */ /* 0x000fca00078ec0ff */
[----:B------:R-:W1:Y:S02]  /*06d0*/  SHFL.BFLY PT, R7, R6, 0x4, 0x1f ;  /* 0x0c801f0006077f89 */ /* 0x000e6400000e0000 */
[----:B-1----:R-:W-:-:S04]  /*06e0*/  LOP3.LUT R7, R4, R7, RZ, 0xfc, !PT ;  /* 0x0000000704077212 */ /* 0x002fc800078efcff */
[----:B------:R-:W-:-:S06]  /*06f0*/  LOP3.LUT R4, R7, 0xff, RZ, 0xc0, !PT ;  /* 0x000000ff07047812 */ /* 0x000fcc00078ec0ff */
[----:B------:R-:W1:Y:S02]  /*0700*/  SHFL.BFLY PT, R4, R4, 0x2, 0x1f ;  /* 0x0c401f0004047f89 */ /* 0x000e6400000e0000 */
[----:B-1----:R-:W-:-:S04]  /*0710*/  LOP3.LUT R7, R7, R4, RZ, 0xfc, !PT ;  /* 0x0000000407077212 */ /* 0x002fc800078efcff */
[----:B------:R-:W-:-:S05]  /*0720*/  LOP3.LUT R5, R7, 0xff, RZ, 0xc0, !PT ;  /* 0x000000ff07057812 */ /* 0x000fca00078ec0ff */
[----:B------:R-:W1:Y:S01]  /*0730*/  SHFL.BFLY PT, R8, R5, 0x1, 0x1f ;  /* 0x0c201f0005087f89 */ /* 0x000e6200000e0000 */
[----:B------:R-:W-:-:S04]  /*0740*/  LOP3.LUT P0, RZ, R2, 0xf, RZ, 0xc0, !PT ;  /* 0x0000000f02ff7812 */ /* 0x000fc8000780c0ff */
[----:B------:R-:W-:Y:S02]  /*0750*/  ISETP.LT.AND P0, PT, R2, 0x10, !P0 ;  /* 0x000000100200780c */ /* 0x000fe40004701270 */
[----:B-1----:R-:W-:-:S04]  /*0760*/  LOP3.LUT R8, R7, R8, RZ, 0xfc, !PT ;  /* 0x0000000807087212 */ /* 0x002fc800078efcff */
[----:B------:R-:W-:-:S04]  /*0770*/  PRMT R3, R8, 0x8880, RZ ;  /* 0x0000888008037816 */ /* 0x000fc800000000ff */
[----:B------:R-:W-:-:S05]  /*0780*/  PRMT R3, R3, 0x7710, RZ ;  /* 0x0000771003037816 */ /* 0x000fca00000000ff */
[----:B------:R-:W-:Y:S01]  /*0790*/  @P0 STS.U8 [R2+UR4], R3 ;  /* 0x0000000302000988 */ /* 0x000fe20008000004 */
[----:B------:R-:W-:Y:S06]  /*07a0*/  BAR.SYNC.DEFER_BLOCKING 0x0 ;  /* 0x0000000000007b1d */ /* 0x000fec0000010000 */
[----:B------:R-:W1:Y:S02]  /*07b0*/  LDS.U8 R4, [UR4] ;  /* 0x00000004ff047984 */ /* 0x000e640008000000 */
[----:B------:R-:W-:Y:S01]  /*07c0*/  BAR.SYNC.DEFER_BLOCKING 0x0 ;  /* 0x0000000000007b1d */ /* 0x000fe20000010000 */
[----:B------:R-:W-:-:S04]  /*07d0*/  LOP3.LUT P0, RZ, R2, 0x1ff, RZ, 0xc0, !PT ;  /* 0x000001ff02ff7812 */ /* 0x000fc8000780c0ff */
[----:B------:R-:W-:Y:S02]  /*07e0*/  ISETP.LT.AND P0, PT, R0, 0x6, !P0 ;  /* 0x000000060000780c */ /* 0x000fe40004701270 */
[----:B-1----:R-:W-:-:S04]  /*07f0*/  ISETP.NE.AND P1, PT, R4, RZ, PT ;  /* 0x000000ff0400720c */ /* 0x002fc80003f25270 */
[----:B------:R-:W-:-:S05]  /*0800*/  SEL R4, RZ, 0x1, !P1 ;  /* 0x00000001ff047807 */ /* 0x000fca0004800000 */
[----:B------:R1:W-:Y:S01]  /*0810*/  STS.U8 [UR4], R4 ;  /* 0x00000004ff007988 */ /* 0x0003e20008000004 */
[----:B------:R-:W-:Y:S06]  /*0820*/  BAR.SYNC.DEFER_BLOCKING 0x0 ;  /* 0x0000000000007b1d */ /* 0x000fec0000010000 */
[----:B-1----:R-:W-:Y:S05]  /*0830*/  @!P0 EXIT ;  /* 0x000000000000894d */ /* 0x002fea0003800000 */
[----:B------:R-:W0:Y:S01]  /*0840*/  LDS.U8 R4, [UR4] ;  /* 0x00000004ff047984 */ /* 0x000e220008000000 */
[----:B------:R-:W1:Y:S02]  /*0850*/  LDC.64 R2, c[0x0][0x218] ;  /* 0x00008600ff027b82 */ /* 0x000e640000000a00 */
[----:B-1----:R-:W-:-:S04]  /*0860*/  IADD3 R2, P0, R0, R2, RZ ;  /* 0x0000000200027210 */ /* 0x002fc80007f1e0ff */
[----:B------:R-:W-:Y:S02]  /*0870*/  LEA.HI.X.SX32 R3, R0, R3, 0x1, P0 ;  /* 0x0000000300037211 */ /* 0x000fe400000f0eff */
[----:B0-----:R-:W-:-:S05]  /*0880*/  LOP3.LUT R5, R4, 0x1, RZ, 0xc0, !PT ;  /* 0x0000000104057812 */ /* 0x001fca00078ec0ff */
[----:B------:R-:W-:Y:S01]  /*0890*/  STG.E.U8 desc[UR6][R2.64], R5 ;  /* 0x0000000502007986 */ /* 0x000fe2000c101106 */
[----:B------:R-:W-:Y:S05]  /*08a0*/  EXIT ;  /* 0x000000000000794d */ /* 0x000fea0003800000 */
.L_x_0:
[----:B------:R-:W-:-:S00]  /*08b0*/  BRA `(.L_x_0) ;  /* 0xfffffffc00fc7947 */ /* 0x000fc0000383ffff */
[----:B------:R-:W-:-:S00]  /*08c0*/  NOP ;  /* 0x0000000000007918 */ /* 0x000fc00000000000 */
        /* <DEDUP_REMOVED lines=11> */
.L_x_1:


//--------------------- .nv.shared.triton_red_fused_all_lt_0 --------------------------
	.section	.nv.shared.triton_red_fused_all_lt_0,"aw",@nobits
	.sectionflags	@""
	.align	16
	.zero		1024


//--------------------- .nv.constant0.triton_red_fused_all_lt_0 --------------------------
	.section	.nv.constant0.triton_red_fused_all_lt_0,"a",@progbits
	.sectionflags	@""
	.align	4
.nv.constant0.triton_red_fused_all_lt_0:
	.zero		552
